	.headerflags	@"EF_CUDA_TEXMODE_UNIFIED EF_CUDA_64BIT_ADDRESS EF_CUDA_ACCELERATORS EF_CUDA_SM90 EF_CUDA_VIRTUAL_SM(EF_CUDA_SM90)"
	.elftype	@"ET_EXEC"


//--------------------- .nv.info                  --------------------------
	.section	.nv.info,"",@"SHT_CUDA_INFO"
	.align	4


	//----- nvinfo : EIATTR_REGCOUNT
	.align		4
        /*0000*/ 	.byte	0x04, 0x2f
        /*0002*/ 	.short	(.L_3 - .L_2)
	.align		4
.L_2:
        /*0004*/ 	.word	index@(triton_poi_fused__native_batch_norm_legit_no_training_add_16)
        /*0008*/ 	.word	0x00000020


	//----- nvinfo : EIATTR_MIN_STACK_SIZE
	.align		4
.L_3:
        /*000c*/ 	.byte	0x04, 0x12
        /*000e*/ 	.short	(.L_5 - .L_4)
	.align		4
.L_4:
        /*0010*/ 	.word	index@(triton_poi_fused__native_batch_norm_legit_no_training_add_16)
        /*0014*/ 	.word	0x00000000


	//----- nvinfo : EIATTR_FRAME_SIZE
	.align		4
.L_5:
        /*0018*/ 	.byte	0x04, 0x11
        /*001a*/ 	.short	(.L_7 - .L_6)
	.align		4
.L_6:
        /*001c*/ 	.word	index@(triton_poi_fused__native_batch_norm_legit_no_training_add_16)
        /*0020*/ 	.word	0x00000000


	//----- nvinfo : EIATTR_MIN_STACK_SIZE
	.align		4
.L_7:
        /*0024*/ 	.byte	0x04, 0x12
        /*0026*/ 	.short	(.L_9 - .L_8)
	.align		4
.L_8:
        /*0028*/ 	.word	index@(triton_poi_fused__native_batch_norm_legit_no_training_add_16)
        /*002c*/ 	.word	0x00000000
.L_9:


//--------------------- .nv.info.triton_poi_fused__native_batch_norm_legit_no_training_add_16 --------------------------
	.section	.nv.info.triton_poi_fused__native_batch_norm_legit_no_training_add_16,"",@"SHT_CUDA_INFO"
	.sectionflags	@""
	.align	4


	//----- nvinfo : EIATTR_CUDA_API_VERSION
	.align		4
        /*0000*/ 	.byte	0x04, 0x37
        /*0002*/ 	.short	(.L_11 - .L_10)
.L_10:
        /*0004*/ 	.word	0x0000007c


	//----- nvinfo : EIATTR_KPARAM_INFO
	.align		4
.L_11:
        /*0008*/ 	.byte	0x04, 0x17
        /*000a*/ 	.short	(.L_13 - .L_12)
.L_12:
        /*000c*/ 	.word	0x00000000
        /*0010*/ 	.short	0x0007
        /*0012*/ 	.short	0x0038
        /*0014*/ 	.byte	0x00, 0xf0, 0x11, 0x00


	//----- nvinfo : EIATTR_KPARAM_INFO
	.align		4
.L_13:
        /*0018*/ 	.byte	0x04, 0x17
        /*001a*/ 	.short	(.L_15 - .L_14)
.L_14:
        /*001c*/ 	.word	0x00000000
        /*0020*/ 	.short	0x0006
        /*0022*/ 	.short	0x0030
        /*0024*/ 	.byte	0x00, 0xf4, 0x21, 0x00


	//----- nvinfo : EIATTR_KPARAM_INFO
	.align		4
.L_15:
        /*0028*/ 	.byte	0x04, 0x17
        /*002a*/ 	.short	(.L_17 - .L_16)
.L_16:
        /*002c*/ 	.word	0x00000000
        /*0030*/ 	.short	0x0005
        /*0032*/ 	.short	0x0028
        /*0034*/ 	.byte	0x00, 0xf4, 0x21, 0x00


	//----- nvinfo : EIATTR_KPARAM_INFO
	.align		4
.L_17:
        /*0038*/ 	.byte	0x04, 0x17
        /*003a*/ 	.short	(.L_19 - .L_18)
.L_18:
        /*003c*/ 	.word	0x00000000
        /*0040*/ 	.short	0x0004
        /*0042*/ 	.short	0x0020
        /*0044*/ 	.byte	0x00, 0xf4, 0x21, 0x00


	//----- nvinfo : EIATTR_KPARAM_INFO
	.align		4
.L_19:
        /*0048*/ 	.byte	0x04, 0x17
        /*004a*/ 	.short	(.L_21 - .L_20)
.L_20:
        /*004c*/ 	.word	0x00000000
        /*0050*/ 	.short	0x0003
        /*0052*/ 	.short	0x0018
        /*0054*/ 	.byte	0x00, 0xf4, 0x21, 0x00


	//----- nvinfo : EIATTR_KPARAM_INFO
	.align		4
.L_21:
        /*0058*/ 	.byte	0x04, 0x17
        /*005a*/ 	.short	(.L_23 - .L_22)
.L_22:
        /*005c*/ 	.word	0x00000000
        /*0060*/ 	.short	0x0002
        /*0062*/ 	.short	0x0010
        /*0064*/ 	.byte	0x00, 0xf4, 0x21, 0x00


	//----- nvinfo : EIATTR_KPARAM_INFO
	.align		4
.L_23:
        /*0068*/ 	.byte	0x04, 0x17
        /*006a*/ 	.short	(.L_25 - .L_24)
.L_24:
        /*006c*/ 	.word	0x00000000
        /*0070*/ 	.short	0x0001
        /*0072*/ 	.short	0x0008
        /*0074*/ 	.byte	0x00, 0xf4, 0x21, 0x00


	//----- nvinfo : EIATTR_KPARAM_INFO
	.align		4
.L_25:
        /*0078*/ 	.byte	0x04, 0x17
        /*007a*/ 	.short	(.L_27 - .L_26)
.L_26:
        /*007c*/ 	.word	0x00000000
        /*0080*/ 	.short	0x0000
        /*0082*/ 	.short	0x0000
        /*0084*/ 	.byte	0x00, 0xf4, 0x21, 0x00


	//----- nvinfo : EIATTR_SPARSE_MMA_MASK
	.align		4
.L_27:
        /*0088*/ 	.byte	0x03, 0x50
        /*008a*/ 	.short	0x0000


	//----- nvinfo : EIATTR_MAXREG_COUNT
	.align		4
        /*008c*/ 	.byte	0x03, 0x1b
        /*008e*/ 	.short	0x00ff


	//----- nvinfo : EIATTR_EXIT_INSTR_OFFSETS
	.align		4
        /*0090*/ 	.byte	0x04, 0x1c
        /*0092*/ 	.short	(.L_29 - .L_28)


	//   ....[0]....
.L_28:
        /*0094*/ 	.word	0x00000580


	//   ....[1]....
        /*0098*/ 	.word	0x000005a0


	//----- nvinfo : EIATTR_REQNTID
	.align		4
.L_29:
        /*009c*/ 	.byte	0x04, 0x10
        /*009e*/ 	.short	(.L_31 - .L_30)
.L_30:
        /*00a0*/ 	.word	0x00000100
        /*00a4*/ 	.word	0x00000001
        /*00a8*/ 	.word	0x00000001


	//----- nvinfo : EIATTR_CBANK_PARAM_SIZE
	.align		4
.L_31:
        /*00ac*/ 	.byte	0x03, 0x19
        /*00ae*/ 	.short	0x003c


	//----- nvinfo : EIATTR_PARAM_CBANK
	.align		4
        /*00b0*/ 	.byte	0x04, 0x0a
        /*00b2*/ 	.short	(.L_33 - .L_32)
	.align		4
.L_32:
        /*00b4*/ 	.word	index@(.nv.constant0.triton_poi_fused__native_batch_norm_legit_no_training_add_16)
        /*00b8*/ 	.short	0x0210
        /*00ba*/ 	.short	0x003c


	//----- nvinfo : EIATTR_SW_WAR
	.align		4
.L_33:
        /*00bc*/ 	.byte	0x04, 0x36
        /*00be*/ 	.short	(.L_35 - .L_34)
.L_34:
        /*00c0*/ 	.word	0x00000008
.L_35:


//--------------------- .nv.callgraph             --------------------------
	.section	.nv.callgraph,"",@"SHT_CUDA_CALLGRAPH"
	.align	4
	.sectionentsize	8
	.align		4
        /*0000*/ 	.word	0x00000000
	.align		4
        /*0004*/ 	.word	0xffffffff
	.align		4
        /*0008*/ 	.word	0x00000000
	.align		4
        /*000c*/ 	.word	0xfffffffe
	.align		4
        /*0010*/ 	.word	0x00000000
	.align		4
        /*0014*/ 	.word	0xfffffffd
	.align		4
        /*0018*/ 	.word	0x00000000
	.align		4
        /*001c*/ 	.word	0xfffffffc


//--------------------- .nv.constant4             --------------------------
	.section	.nv.constant4,"a",@progbits
	.align	8
	.align		8
.nv.constant4:
        /*0000*/ 	.dword	_$_str
	.align		8
        /*0008*/ 	.dword	_$_str_$_2


//--------------------- .text.triton_poi_fused__native_batch_norm_legit_no_training_add_16 --------------------------
	.section	.text.triton_poi_fused__native_batch_norm_legit_no_training_add_16,"ax",@progbits
	.align	128
        .global         triton_poi_fused__native_batch_norm_legit_no_training_add_16
        .type           triton_poi_fused__native_batch_norm_legit_no_training_add_16,@function
        .size           triton_poi_fused__native_batch_norm_legit_no_training_add_16,(.L_x_1 - triton_poi_fused__native_batch_norm_legit_no_training_add_16)
        .other          triton_poi_fused__native_batch_norm_legit_no_training_add_16,@"STO_CUDA_ENTRY STV_DEFAULT"
triton_poi_fused__native_batch_norm_legit_no_training_add_16:
.text.triton_poi_fused__native_batch_norm_legit_no_training_add_16:
[----:B------:R-:W0:Y:S01]  /*0000*/  LDC R1, c[0x0][0x28] ;  /* 0x00000a00ff017b82 */ /* 0x000e220000000800 */
[----:B------:R-:W1:Y:S07]  /*0010*/  S2R R0, SR_TID.X ;  /* 0x0000000000007919 */ /* 0x000e6e0000002100 */
[----:B------:R-:W2:Y:S01]  /*0020*/  LDC.64 R2, c[0x0][0x220] ;  /* 0x00008800ff027b82 */ /* 0x000ea20000000a00 */
[----:B------:R-:W-:Y:S02]  /*0030*/  CS2R R16, SRZ ;  /* 0x0000000000107805 */ /* 0x000fe4000001ff00 */
[----:B------:R-:W-:Y:S01]  /*0040*/  CS2R R20, SRZ ;  /* 0x0000000000147805 */ /* 0x000fe2000001ff00 */
[----:B------:R-:W3:Y:S01]  /*0050*/  S2R R19, SR_CTAID.X ;  /* 0x0000000000137919 */ /* 0x000ee20000002500 */
[----:B------:R-:W-:-:S03]  /*0060*/  ULDC.64 UR4, c[0x0][0x208] ;  /* 0x0000820000047ab9 */ /* 0x000fc60000000a00 */
[----:B------:R-:W4:Y:S08]  /*0070*/  LDC.64 R10, c[0x0][0x218] ;  /* 0x00008600ff0a7b82 */ /* 0x000f300000000a00 */
[----:B------:R-:W5:Y:S08]  /*0080*/  LDC.64 R12, c[0x0][0x210] ;  /* 0x00008400ff0c7b82 */ /* 0x000f700000000a00 */
[----:B------:R-:W2:Y:S01]  /*0090*/  LDC.64 R8, c[0x0][0x228] ;  /* 0x00008a00ff087b82 */ /* 0x000ea20000000a00 */
[----:B-1----:R-:W-:-:S04]  /*00a0*/  SHF.L.U32 R0, R0, 0x1, RZ ;  /* 0x0000000100007819 */ /* 0x002fc800000006ff */
[----:B------:R-:W-:-:S04]  /*00b0*/  LOP3.LUT R0, R0, 0x1fe, RZ, 0xc0, !PT ;  /* 0x000001fe00007812 */ /* 0x000fc800078ec0ff */
[----:B---3--:R-:W-:-:S04]  /*00c0*/  LEA R19, R19, R0, 0x9 ;  /* 0x0000000013137211 */ /* 0x008fc800078e48ff */
[----:B------:R-:W-:Y:S01]  /*00d0*/  IADD3 R0, R19, 0x1, RZ ;  /* 0x0000000113007810 */ /* 0x000fe20007ffe0ff */
[C---:B------:R-:W-:Y:S01]  /*00e0*/  IMAD.HI R4, R19.reuse, 0x43b3d5b, RZ ;  /* 0x043b3d5b13047827 */ /* 0x040fe200078e02ff */
[----:B------:R-:W-:-:S03]  /*00f0*/  ISETP.GE.AND P4, PT, R19, 0x3c800, PT ;  /* 0x0003c8001300780c */ /* 0x000fc60003f86270 */
[----:B------:R-:W-:Y:S01]  /*0100*/  IMAD.HI R0, R0, 0x43b3d5b, RZ ;  /* 0x043b3d5b00007827 */ /* 0x000fe200078e02ff */
[----:B------:R-:W-:-:S04]  /*0110*/  SHF.R.S32.HI R5, RZ, 0x1, R4 ;  /* 0x00000001ff057819 */ /* 0x000fc80000011404 */
[----:B------:R-:W-:Y:S02]  /*0120*/  SHF.R.S32.HI R7, RZ, 0x1, R0 ;  /* 0x00000001ff077819 */ /* 0x000fe40000011400 */
[----:B------:R-:W-:Y:S02]  /*0130*/  LEA.HI R5, R4, R5, RZ, 0x1 ;  /* 0x0000000504057211 */ /* 0x000fe400078f08ff */
[----:B------:R-:W-:Y:S02]  /*0140*/  LEA.HI R0, R0, R7, RZ, 0x1 ;  /* 0x0000000700007211 */ /* 0x000fe400078f08ff */
[----:B------:R-:W-:Y:S02]  /*0150*/  SHF.R.S32.HI R4, RZ, 0x1f, R5 ;  /* 0x0000001fff047819 */ /* 0x000fe40000011405 */
[----:B------:R-:W-:Y:S02]  /*0160*/  SHF.R.S32.HI R7, RZ, 0x1f, R0 ;  /* 0x0000001fff077819 */ /* 0x000fe40000011400 */
[----:B------:R-:W-:-:S02]  /*0170*/  LEA.HI R4, R4, R5, RZ, 0x9 ;  /* 0x0000000504047211 */ /* 0x000fc400078f48ff */
[----:B------:R-:W-:Y:S02]  /*0180*/  LEA.HI R7, R7, R0, RZ, 0x9 ;  /* 0x0000000007077211 */ /* 0x000fe400078f48ff */
[----:B------:R-:W-:Y:S02]  /*0190*/  LOP3.LUT R4, R4, 0xfffffe00, RZ, 0xc0, !PT ;  /* 0xfffffe0004047812 */ /* 0x000fe400078ec0ff */
[----:B------:R-:W-:Y:S02]  /*01a0*/  LOP3.LUT R23, R7, 0xfffffe00, RZ, 0xc0, !PT ;  /* 0xfffffe0007177812 */ /* 0x000fe400078ec0ff */
[----:B------:R-:W-:Y:S02]  /*01b0*/  IADD3 R25, R5, -R4, RZ ;  /* 0x8000000405197210 */ /* 0x000fe40007ffe0ff */
[----:B------:R-:W-:Y:S01]  /*01c0*/  IADD3 R23, R0, -R23, RZ ;  /* 0x8000001700177210 */ /* 0x000fe20007ffe0ff */
[----:B------:R-:W1:Y:S02]  /*01d0*/  LDC.64 R4, c[0x0][0x230] ;  /* 0x00008c00ff047b82 */ /* 0x000e640000000a00 */
[----:B--2---:R-:W-:-:S04]  /*01e0*/  IMAD.WIDE R6, R25, 0x4, R2 ;  /* 0x0000000419067825 */ /* 0x004fc800078e0202 */
[----:B------:R-:W-:Y:S01]  /*01f0*/  IMAD.WIDE R14, R23, 0x4, R2 ;  /* 0x00000004170e7825 */ /* 0x000fe200078e0202 */
[----:B------:R2:W3:Y:S01]  /*0200*/  @!P4 LDG.E.EL R16, desc[UR4][R6.64] ;  /* 0x000000040610c981 */ /* 0x0004e2000c2e1900 */
[----:B------:R-:W1:Y:S03]  /*0210*/  LDC.64 R2, c[0x0][0x238] ;  /* 0x00008e00ff027b82 */ /* 0x000e660000000a00 */
[----:B------:R5:W3:Y:S01]  /*0220*/  @!P4 LDG.E.EL R21, desc[UR4][R14.64] ;  /* 0x000000040e15c981 */ /* 0x000ae2000c2e1900 */
[----:B------:R-:W-:Y:S01]  /*0230*/  HFMA2.MMA R0, -RZ, RZ, 0, 0 ;  /* 0x00000000ff007435 */ /* 0x000fe200000001ff */
[----:B----4-:R-:W-:Y:S01]  /*0240*/  IMAD.WIDE R26, R25, 0x4, R10 ;  /* 0x00000004191a7825 */ /* 0x010fe200078e020a */
[----:B--2---:R-:W-:-:S03]  /*0250*/  CS2R R6, SRZ ;  /* 0x0000000000067805 */ /* 0x004fc6000001ff00 */
[----:B------:R-:W-:Y:S01]  /*0260*/  IMAD.WIDE R10, R23, 0x4, R10 ;  /* 0x00000004170a7825 */ /* 0x000fe200078e020a */
[----:B------:R-:W-:Y:S01]  /*0270*/  HFMA2.MMA R29, -RZ, RZ, 0, 0 ;  /* 0x00000000ff1d7435 */ /* 0x000fe200000001ff */
[----:B------:R2:W4:Y:S01]  /*0280*/  @!P4 LDG.E.EL R17, desc[UR4][R26.64] ;  /* 0x000000041a11c981 */ /* 0x000522000c2e1900 */
[----:B------:R-:W-:Y:S01]  /*0290*/  MOV R18, RZ ;  /* 0x000000ff00127202 */ /* 0x000fe20000000f00 */
[----:B-----5:R-:W-:Y:S02]  /*02a0*/  IMAD.WIDE R12, R19, 0x4, R12 ;  /* 0x00000004130c7825 */ /* 0x020fe400078e020c */
[----:B------:R5:W4:Y:S02]  /*02b0*/  @!P4 LDG.E.EL R0, desc[UR4][R10.64] ;  /* 0x000000040a00c981 */ /* 0x000b24000c2e1900 */
[--C-:B0-----:R-:W-:Y:S02]  /*02c0*/  IMAD.WIDE R14, R25, 0x4, R8.reuse ;  /* 0x00000004190e7825 */ /* 0x101fe400078e0208 */
[----:B------:R-:W4:Y:S02]  /*02d0*/  @!P4 LDG.E.64 R6, desc[UR4][R12.64] ;  /* 0x000000040c06c981 */ /* 0x000f24000c1e1b00 */
[----:B------:R-:W-:Y:S01]  /*02e0*/  IMAD.WIDE R8, R23, 0x4, R8 ;  /* 0x0000000417087825 */ /* 0x000fe200078e0208 */
[----:B--2---:R-:W-:Y:S01]  /*02f0*/  MOV R27, RZ ;  /* 0x000000ff001b7202 */ /* 0x004fe20000000f00 */
[----:B------:R-:W2:Y:S02]  /*0300*/  @!P4 LDG.E.EL R20, desc[UR4][R14.64] ;  /* 0x000000040e14c981 */ /* 0x000ea4000c2e1900 */
[----:B-1----:R-:W-:-:S02]  /*0310*/  IMAD.WIDE R24, R25, 0x4, R4 ;  /* 0x0000000419187825 */ /* 0x002fc400078e0204 */
[----:B------:R-:W2:Y:S02]  /*0320*/  @!P4 LDG.E.EL R18, desc[UR4][R8.64] ;  /* 0x000000040812c981 */ /* 0x000ea4000c2e1900 */
[----:B------:R-:W-:Y:S01]  /*0330*/  IMAD.WIDE R22, R23, 0x4, R4 ;  /* 0x0000000417167825 */ /* 0x000fe200078e0204 */
[----:B------:R-:W-:Y:S01]  /*0340*/  CS2R R4, SRZ ;  /* 0x0000000000047805 */ /* 0x000fe2000001ff00 */
[----:B------:R-:W2:Y:S02]  /*0350*/  @!P4 LDG.E.EL R29, desc[UR4][R24.64] ;  /* 0x00000004181dc981 */ /* 0x000ea4000c2e1900 */
[C---:B------:R-:W-:Y:S02]  /*0360*/  IMAD.WIDE R2, R19.reuse, 0x4, R2 ;  /* 0x0000000413027825 */ /* 0x040fe400078e0202 */
[----:B------:R-:W2:Y:S04]  /*0370*/  @!P4 LDG.E.EL R27, desc[UR4][R22.64] ;  /* 0x00000004161bc981 */ /* 0x000ea8000c2e1900 */
[----:B------:R0:W2:Y:S01]  /*0380*/  @!P4 LDG.E.64 R4, desc[UR4][R2.64] ;  /* 0x000000040204c981 */ /* 0x0000a2000c1e1b00 */
[----:B-----5:R-:W-:Y:S01]  /*0390*/  HFMA2.MMA R10, -RZ, RZ, 1.625, 0 ;  /* 0x3e800000ff0a7435 */ /* 0x020fe200000001ff */
[----:B0-----:R-:W0:Y:S02]  /*03a0*/  LDC.64 R2, c[0x0][0x240] ;  /* 0x00009000ff027b82 */ /* 0x001e240000000a00 */
[----:B0-----:R-:W-:-:S04]  /*03b0*/  IMAD.WIDE R2, R19, 0x4, R2 ;  /* 0x0000000413027825 */ /* 0x001fc800078e0202 */
[----:B---3--:R-:W-:Y:S01]  /*03c0*/  FADD R16, R16, 9.9999997473787516356e-06 ;  /* 0x3727c5ac10107421 */ /* 0x008fe20000000000 */
[----:B------:R-:W-:-:S03]  /*03d0*/  FADD R21, R21, 9.9999997473787516356e-06 ;  /* 0x3727c5ac15157421 */ /* 0x000fc60000000000 */
[----:B------:R-:W0:Y:S08]  /*03e0*/  MUFU.SQRT R8, R16 ;  /* 0x0000001000087308 */ /* 0x000e300000002000 */
[----:B------:R-:W1:Y:S01]  /*03f0*/  MUFU.SQRT R9, R21 ;  /* 0x0000001500097308 */ /* 0x000e620000002000 */
[C---:B0-----:R-:W-:Y:S02]  /*0400*/  FSETP.GT.AND P0, PT, R8.reuse, 8.50705917302346158658e+37, PT ;  /* 0x7e8000000800780b */ /* 0x041fe40003f04000 */
[----:B------:R-:W-:-:S02]  /*0410*/  FSETP.GEU.AND P2, PT, R8, 1.175494350822287508e-38, PT ;  /* 0x008000000800780b */ /* 0x000fc40003f4e000 */
[C---:B-1----:R-:W-:Y:S02]  /*0420*/  FSETP.GT.AND P1, PT, R9.reuse, 8.50705917302346158658e+37, PT ;  /* 0x7e8000000900780b */ /* 0x042fe40003f24000 */
[----:B------:R-:W-:-:S07]  /*0430*/  FSETP.GEU.AND P3, PT, R9, 1.175494350822287508e-38, PT ;  /* 0x008000000900780b */ /* 0x000fce0003f6e000 */
[----:B------:R-:W-:-:S04]  /*0440*/  @P0 FMUL R8, R8, 0.25 ;  /* 0x3e80000008080820 */ /* 0x000fc80000400000 */
[----:B------:R-:W-:Y:S01]  /*0450*/  @!P2 FMUL R8, R8, 16777216 ;  /* 0x4b8000000808a820 */ /* 0x000fe20000400000 */
[----:B------:R-:W-:-:S04]  /*0460*/  @P1 FMUL R9, R9, 0.25 ;  /* 0x3e80000009091820 */ /* 0x000fc80000400000 */
[----:B------:R-:W-:Y:S01]  /*0470*/  @!P3 FMUL R9, R9, 16777216 ;  /* 0x4b8000000909b820 */ /* 0x000fe20000400000 */
[----:B------:R-:W0:Y:S01]  /*0480*/  MUFU.RCP R8, R8 ;  /* 0x0000000800087308 */ /* 0x000e220000001000 */
[----:B------:R-:W-:-:S07]  /*0490*/  FSEL R11, R10, 1, P0 ;  /* 0x3f8000000a0b7808 */ /* 0x000fce0000000000 */
[----:B------:R-:W1:Y:S01]  /*04a0*/  MUFU.RCP R9, R9 ;  /* 0x0000000900097308 */ /* 0x000e620000001000 */
[----:B------:R-:W-:Y:S01]  /*04b0*/  FSEL R10, R10, 1, P1 ;  /* 0x3f8000000a0a7808 */ /* 0x000fe20000800000 */
[----:B------:R-:W-:Y:S01]  /*04c0*/  @!P2 FMUL R11, R11, 16777216 ;  /* 0x4b8000000b0ba820 */ /* 0x000fe20000400000 */
[----:B----4-:R-:W-:-:S03]  /*04d0*/  FADD R0, -R0, R7 ;  /* 0x0000000700007221 */ /* 0x010fc60000000100 */
[----:B------:R-:W-:Y:S01]  /*04e0*/  @!P3 FMUL R10, R10, 16777216 ;  /* 0x4b8000000a0ab820 */ /* 0x000fe20000400000 */
[----:B------:R-:W-:Y:S01]  /*04f0*/  FADD R6, -R17, R6 ;  /* 0x0000000611067221 */ /* 0x000fe20000000100 */
[----:B0-----:R-:W-:Y:S02]  /*0500*/  FMUL R11, R8, R11 ;  /* 0x0000000b080b7220 */ /* 0x001fe40000400000 */
[----:B-1----:R-:W-:Y:S02]  /*0510*/  FMUL R7, R9, R10 ;  /* 0x0000000a09077220 */ /* 0x002fe40000400000 */
[----:B------:R-:W-:Y:S02]  /*0520*/  FMUL R6, R6, R11 ;  /* 0x0000000b06067220 */ /* 0x000fe40000400000 */
[----:B------:R-:W-:Y:S02]  /*0530*/  FMUL R0, R0, R7 ;  /* 0x0000000700007220 */ /* 0x000fe40000400000 */
[----:B--2---:R-:W-:-:S02]  /*0540*/  FFMA R29, R6, R20, R29 ;  /* 0x00000014061d7223 */ /* 0x004fc4000000001d */
[----:B------:R-:W-:Y:S02]  /*0550*/  FFMA R0, R0, R18, R27 ;  /* 0x0000001200007223 */ /* 0x000fe4000000001b */
[----:B------:R-:W-:Y:S02]  /*0560*/  FADD R4, R29, R4 ;  /* 0x000000041d047221 */ /* 0x000fe40000000000 */
[----:B------:R-:W-:Y:S01]  /*0570*/  FADD R5, R0, R5 ;  /* 0x0000000500057221 */ /* 0x000fe20000000000 */
[----:B------:R-:W-:Y:S06]  /*0580*/  @P4 EXIT ;  /* 0x000000000000494d */ /* 0x000fec0003800000 */
[----:B------:R-:W-:Y:S01]  /*0590*/  STG.E.64 desc[UR4][R2.64], R4 ;  /* 0x0000000402007986 */ /* 0x000fe2000c101b04 */
[----:B------:R-:W-:Y:S05]  /*05a0*/  EXIT ;  /* 0x000000000000794d */ /* 0x000fea0003800000 */
.L_x_0:
[----:B------:R-:W-:-:S00]  /*05b0*/  BRA `(.L_x_0) ;  /* 0xfffffffc00fc7947 */ /* 0x000fc0000383ffff */
[----:B------:R-:W-:-:S00]  /*05c0*/  NOP ;  /* 0x0000000000007918 */ /* 0x000fc00000000000 */
        /* <DEDUP_REMOVED lines=11> */
.L_x_1:


//--------------------- .nv.global.init           --------------------------
	.section	.nv.global.init,"aw",@progbits
.nv.global.init:
	.type		_$_str,@object
	.size		_$_str,(_$_str_$_2 - _$_str)
_$_str:
        /*0000*/ 	.byte	0x5f, 0x5f, 0x43, 0x55, 0x44, 0x41, 0x5f, 0x46, 0x54, 0x5a, 0x00
	.type		_$_str_$_2,@object
	.size		_$_str_$_2,(.L_1 - _$_str_$_2)
_$_str_$_2:
        /*000b*/ 	.byte	0x5f, 0x5f, 0x43, 0x55, 0x44, 0x41, 0x5f, 0x50, 0x52, 0x45, 0x43, 0x5f, 0x53, 0x51, 0x52, 0x54
        /*001b*/ 	.byte	0x00
.L_1:


//--------------------- .nv.constant0.triton_poi_fused__native_batch_norm_legit_no_training_add_16 --------------------------
	.section	.nv.constant0.triton_poi_fused__native_batch_norm_legit_no_training_add_16,"a",@progbits
	.sectionflags	@""
	.align	4
.nv.constant0.triton_poi_fused__native_batch_norm_legit_no_training_add_16:
	.zero		588
